//
// Generated by NVIDIA NVVM Compiler
//
// Compiler Build ID: CL-36424714
// Cuda compilation tools, release 13.0, V13.0.88
// Based on NVVM 20.0.0
//

.version 9.0
.target sm_100
.address_size 64

	// .globl	_Z14soma_elementosPiS_i

.visible .entry _Z14soma_elementosPiS_i(
	.param .u64 .ptr .align 1 _Z14soma_elementosPiS_i_param_0,
	.param .u64 .ptr .align 1 _Z14soma_elementosPiS_i_param_1,
	.param .u32 _Z14soma_elementosPiS_i_param_2
)
{
	.reg .pred 	%p<2>;
	.reg .b32 	%r<8>;
	.reg .b64 	%rd<7>;

	ld.param.u64 	%rd1, [_Z14soma_elementosPiS_i_param_0];
	ld.param.u64 	%rd2, [_Z14soma_elementosPiS_i_param_1];
	ld.param.u32 	%r2, [_Z14soma_elementosPiS_i_param_2];
	mov.u32 	%r3, %tid.x;
	mov.u32 	%r4, %ctaid.x;
	mov.u32 	%r5, %ntid.x;
	mad.lo.s32 	%r1, %r4, %r5, %r3;
	setp.ge.s32 	%p1, %r1, %r2;
	@%p1 bra 	$L__BB0_2;
	cvta.to.global.u64 	%rd3, %rd1;
	cvta.to.global.u64 	%rd4, %rd2;
	mul.wide.s32 	%rd5, %r1, 4;
	add.s64 	%rd6, %rd3, %rd5;
	ld.global.u32 	%r6, [%rd6];
	atom.global.add.u32 	%r7, [%rd4], %r6;
$L__BB0_2:
	ret;

}


// ===== COMPILED SASS (sm_100) =====

	.target	sm_100

	.elftype	@"ET_EXEC"


//--------------------- .note.nv.tkinfo           --------------------------
	.section	.note.nv.tkinfo,"",@"SHT_NOTE"
	.sectionflags	@"SHF_NOTE_NV_TKINFO"
	.tkinfo
        /*0018*/ 	.word	0x00000002
        /*0030*/ 	.string	""
        /*0030*/ 	.string	"ptxas"
        /*0030*/ 	.string	"Cuda compilation tools, release 13.0, V13.0.88"
        /*0030*/ 	.string	"Build cuda_13.0.r13.0/compiler.36424714_0"
        /*0030*/ 	.string	"-arch sm_100 -m 64 "



//--------------------- .note.nv.cuinfo           --------------------------
	.section	.note.nv.cuinfo,"",@"SHT_NOTE"
	.sectionflags	@"SHF_NOTE_NV_CUINFO"
        /*0018*/ 	.short	0x0002
        /*001a*/ 	.short	0x0064
        /*001c*/ 	.short	0x0082
	.zero		2


//--------------------- .nv.info                  --------------------------
	.section	.nv.info,"",@"SHT_CUDA_INFO"
	.align	4


	//----- nvinfo : EIATTR_REGCOUNT
	.align		4
        /*0000*/ 	.byte	0x04, 0x2f
        /*0002*/ 	.short	(.L_1 - .L_0)
	.align		4
.L_0:
        /*0004*/ 	.word	index@(_Z14soma_elementosPiS_i)
        /*0008*/ 	.word	0x0000000a


	//----- nvinfo : EIATTR_FRAME_SIZE
	.align		4
.L_1:
        /*000c*/ 	.byte	0x04, 0x11
        /*000e*/ 	.short	(.L_3 - .L_2)
	.align		4
.L_2:
        /*0010*/ 	.word	index@(_Z14soma_elementosPiS_i)
        /*0014*/ 	.word	0x00000000


	//----- nvinfo : EIATTR_MIN_STACK_SIZE
	.align		4
.L_3:
        /*0018*/ 	.byte	0x04, 0x12
        /*001a*/ 	.short	(.L_5 - .L_4)
	.align		4
.L_4:
        /*001c*/ 	.word	index@(_Z14soma_elementosPiS_i)
        /*0020*/ 	.word	0x00000000
.L_5:


//--------------------- .nv.compat                --------------------------
	.section	.nv.compat,"",@"SHT_CUDA_COMPAT_INFO"
	.align	4
        /*0000*/ 	.byte	0x02, 0x09, 0x00, 0x00, 0x02, 0x02, 0x01, 0x00, 0x02, 0x05, 0x05, 0x00, 0x03, 0x07, 0x01, 0x01
        /*0010*/ 	.byte	0x02, 0x03, 0x00, 0x00, 0x02, 0x06, 0x01, 0x00, 0x04, 0x0b, 0x08, 0x00, 0x09, 0x00, 0x00, 0x00
        /*0020*/ 	.byte	0x00, 0x00, 0x00, 0x00


//--------------------- .nv.info._Z14soma_elementosPiS_i --------------------------
	.section	.nv.info._Z14soma_elementosPiS_i,"",@"SHT_CUDA_INFO"
	.sectionflags	@""
	.align	4


	//----- nvinfo : EIATTR_CUDA_API_VERSION
	.align		4
        /*0000*/ 	.byte	0x04, 0x37
        /*0002*/ 	.short	(.L_7 - .L_6)
.L_6:
        /*0004*/ 	.word	0x00000082


	//----- nvinfo : EIATTR_KPARAM_INFO
	.align		4
.L_7:
        /*0008*/ 	.byte	0x04, 0x17
        /*000a*/ 	.short	(.L_9 - .L_8)
.L_8:
        /*000c*/ 	.word	0x00000000
        /*0010*/ 	.short	0x0002
        /*0012*/ 	.short	0x0010
        /*0014*/ 	.byte	0x00, 0xf0, 0x11, 0x00


	//----- nvinfo : EIATTR_KPARAM_INFO
	.align		4
.L_9:
        /*0018*/ 	.byte	0x04, 0x17
        /*001a*/ 	.short	(.L_11 - .L_10)
.L_10:
        /*001c*/ 	.word	0x00000000
        /*0020*/ 	.short	0x0001
        /*0022*/ 	.short	0x0008
        /*0024*/ 	.byte	0x00, 0xf5, 0x21, 0x00


	//----- nvinfo : EIATTR_KPARAM_INFO
	.align		4
.L_11:
        /*0028*/ 	.byte	0x04, 0x17
        /*002a*/ 	.short	(.L_13 - .L_12)
.L_12:
        /*002c*/ 	.word	0x00000000
        /*0030*/ 	.short	0x0000
        /*0032*/ 	.short	0x0000
        /*0034*/ 	.byte	0x00, 0xf5, 0x21, 0x00


	//----- nvinfo : EIATTR_SPARSE_MMA_MASK
	.align		4
.L_13:
        /*0038*/ 	.byte	0x03, 0x50
        /*003a*/ 	.short	0x0000


	//----- nvinfo : EIATTR_MAXREG_COUNT
	.align		4
        /*003c*/ 	.byte	0x03, 0x1b
        /*003e*/ 	.short	0x00ff


	//----- nvinfo : EIATTR_MERCURY_ISA_VERSION
	.align		4
        /*0040*/ 	.byte	0x03, 0x5f
        /*0042*/ 	.short	0x0101


	//----- nvinfo : EIATTR_INT_WARP_WIDE_INSTR_OFFSETS
	.align		4
        /*0044*/ 	.byte	0x04, 0x31
        /*0046*/ 	.short	(.L_15 - .L_14)


	//   ....[0]....
.L_14:
        /*0048*/ 	.word	0x000000d0


	//   ....[1]....
        /*004c*/ 	.word	0x00000110


	//----- nvinfo : EIATTR_VRC_CTA_INIT_COUNT
	.align		4
.L_15:
        /*0050*/ 	.byte	0x02, 0x4a
	.zero		1
	.zero		1


	//----- nvinfo : EIATTR_EXIT_INSTR_OFFSETS
	.align		4
        /*0054*/ 	.byte	0x04, 0x1c
        /*0056*/ 	.short	(.L_17 - .L_16)


	//   ....[0]....
.L_16:
        /*0058*/ 	.word	0x00000070


	//   ....[1]....
        /*005c*/ 	.word	0x00000140


	//----- nvinfo : EIATTR_CBANK_PARAM_SIZE
	.align		4
.L_17:
        /*0060*/ 	.byte	0x03, 0x19
        /*0062*/ 	.short	0x0014


	//----- nvinfo : EIATTR_PARAM_CBANK
	.align		4
        /*0064*/ 	.byte	0x04, 0x0a
        /*0066*/ 	.short	(.L_19 - .L_18)
	.align		4
.L_18:
        /*0068*/ 	.word	index@(.nv.constant0._Z14soma_elementosPiS_i)
        /*006c*/ 	.short	0x0380
        /*006e*/ 	.short	0x0014


	//----- nvinfo : EIATTR_SW_WAR
	.align		4
.L_19:
        /*0070*/ 	.byte	0x04, 0x36
        /*0072*/ 	.short	(.L_21 - .L_20)
.L_20:
        /*0074*/ 	.word	0x00000008
.L_21:


//--------------------- .nv.callgraph             --------------------------
	.section	.nv.callgraph,"",@"SHT_CUDA_CALLGRAPH"
	.align	4
	.sectionentsize	8
	.align		4
        /*0000*/ 	.word	0x00000000
	.align		4
        /*0004*/ 	.word	0xffffffff
	.align		4
        /*0008*/ 	.word	0x00000000
	.align		4
        /*000c*/ 	.word	0xfffffffe
	.align		4
        /*0010*/ 	.word	0x00000000
	.align		4
        /*0014*/ 	.word	0xfffffffd
	.align		4
        /*0018*/ 	.word	0x00000000
	.align		4
        /*001c*/ 	.word	0xfffffffc


//--------------------- .text._Z14soma_elementosPiS_i --------------------------
	.section	.text._Z14soma_elementosPiS_i,"ax",@progbits
	.align	128
        .global         _Z14soma_elementosPiS_i
        .type           _Z14soma_elementosPiS_i,@function
        .size           _Z14soma_elementosPiS_i,(.L_x_1 - _Z14soma_elementosPiS_i)
        .other          _Z14soma_elementosPiS_i,@"STO_CUDA_ENTRY STV_DEFAULT"
_Z14soma_elementosPiS_i:
.text._Z14soma_elementosPiS_i:
[----:B------:R-:W-:Y:S01]  /*0000*/  LDC R1, c[0x0][0x37c] ;  /* 0x0000df00ff017b82 */ /* 0x000fe20000000800 */
[----:B------:R-:W0:Y:S07]  /*0010*/  S2R R5, SR_TID.X ;  /* 0x0000000000057919 */ /* 0x000e2e0000002100 */
[----:B------:R-:W0:Y:S01]  /*0020*/  S2UR UR4, SR_CTAID.X ;  /* 0x00000000000479c3 */ /* 0x000e220000002500 */
[----:B------:R-:W1:Y:S07]  /*0030*/  LDCU UR5, c[0x0][0x390] ;  /* 0x00007200ff0577ac */ /* 0x000e6e0008000800 */
[----:B------:R-:W0:Y:S02]  /*0040*/  LDC R0, c[0x0][0x360] ;  /* 0x0000d800ff007b82 */ /* 0x000e240000000800 */
[----:B0-----:R-:W-:-:S05]  /*0050*/  IMAD R5, R0, UR4, R5 ;  /* 0x0000000400057c24 */ /* 0x001fca000f8e0205 */
[----:B-1----:R-:W-:-:S13]  /*0060*/  ISETP.GE.AND P0, PT, R5, UR5, PT ;  /* 0x0000000505007c0c */ /* 0x002fda000bf06270 */
[----:B------:R-:W-:Y:S05]  /*0070*/  @P0 EXIT ;  /* 0x000000000000094d */ /* 0x000fea0003800000 */
[----:B------:R-:W0:Y:S01]  /*0080*/  LDC.64 R2, c[0x0][0x380] ;  /* 0x0000e000ff027b82 */ /* 0x000e220000000a00 */
[----:B------:R-:W1:Y:S01]  /*0090*/  LDCU.64 UR6, c[0x0][0x358] ;  /* 0x00006b00ff0677ac */ /* 0x000e620008000a00 */
[----:B0-----:R-:W-:-:S06]  /*00a0*/  IMAD.WIDE R2, R5, 0x4, R2 ;  /* 0x0000000405027825 */ /* 0x001fcc00078e0202 */
[----:B-1----:R-:W2:Y:S01]  /*00b0*/  LDG.E R2, desc[UR6][R2.64] ;  /* 0x0000000602027981 */ /* 0x002ea2000c1e1900 */
[----:B------:R-:W0:Y:S01]  /*00c0*/  LDC.64 R4, c[0x0][0x388] ;  /* 0x0000e200ff047b82 */ /* 0x000e220000000a00 */
[----:B------:R-:W-:Y:S01]  /*00d0*/  VOTEU.ANY UR4, UPT, PT ;  /* 0x0000000000047886 */ /* 0x000fe200038e0100 */
[----:B------:R-:W1:Y:S01]  /*00e0*/  S2R R0, SR_LANEID ;  /* 0x0000000000007919 */ /* 0x000e620000000000 */
[----:B------:R-:W-:-:S06]  /*00f0*/  UFLO.U32 UR4, UR4 ;  /* 0x00000004000472bd */ /* 0x000fcc00080e0000 */
[----:B-1----:R-:W-:Y:S01]  /*0100*/  ISETP.EQ.U32.AND P0, PT, R0, UR4, PT ;  /* 0x0000000400007c0c */ /* 0x002fe2000bf02070 */
[----:B--2---:R-:W1:Y:S02]  /*0110*/  REDUX.SUM UR5, R2 ;  /* 0x00000000020573c4 */ /* 0x004e64000000c000 */
[----:B-1----:R-:W-:-:S10]  /*0120*/  MOV R7, UR5 ;  /* 0x0000000500077c02 */ /* 0x002fd40008000f00 */
[----:B0-----:R-:W-:Y:S01]  /*0130*/  @P0 REDG.E.ADD.STRONG.GPU desc[UR6][R4.64], R7 ;  /* 0x000000070400098e */ /* 0x001fe2000c12e106 */
[----:B------:R-:W-:Y:S05]  /*0140*/  EXIT ;  /* 0x000000000000794d */ /* 0x000fea0003800000 */
.L_x_0:
[----:B------:R-:W-:-:S00]  /*0150*/  BRA `(.L_x_0) ;  /* 0xfffffffc00fc7947 */ /* 0x000fc0000383ffff */
[----:B------:R-:W-:-:S00]  /*0160*/  NOP ;  /* 0x0000000000007918 */ /* 0x000fc00000000000 */
        /* <DEDUP_REMOVED lines=9> */
.L_x_1:


//--------------------- .nv.shared.reserved.0     --------------------------
	.section	.nv.shared.reserved.0,"aw",@nobits
	.weak		__nv_reservedSMEM_offset_0_alias
	.size		__nv_reservedSMEM_offset_0_alias, 0, 64
	.other		__nv_reservedSMEM_offset_0_alias,@"STO_CUDA_RESERVED_SHARED STV_DEFAULT"
__nv_reservedSMEM_offset_0_alias:
	.zero		0
	.zero		64


//--------------------- .nv.constant0._Z14soma_elementosPiS_i --------------------------
	.section	.nv.constant0._Z14soma_elementosPiS_i,"a",@progbits
	.sectionflags	@""
	.align	4
.nv.constant0._Z14soma_elementosPiS_i:
	.zero		916


//--------------------- SYMBOLS --------------------------

	.type		.nv.reservedSmem.offset0,@object
	.size		.nv.reservedSmem.offset0,0x4
